//
// Generated by NVIDIA NVVM Compiler
//
// Compiler Build ID: CL-36424714
// Cuda compilation tools, release 13.0, V13.0.88
// Based on NVVM 20.0.0
//

.version 9.0
.target sm_100
.address_size 64

	// .globl	_Z20scalarMultiplyKernelPfS_iif

.visible .entry _Z20scalarMultiplyKernelPfS_iif(
	.param .u64 .ptr .align 1 _Z20scalarMultiplyKernelPfS_iif_param_0,
	.param .u64 .ptr .align 1 _Z20scalarMultiplyKernelPfS_iif_param_1,
	.param .u32 _Z20scalarMultiplyKernelPfS_iif_param_2,
	.param .u32 _Z20scalarMultiplyKernelPfS_iif_param_3,
	.param .f32 _Z20scalarMultiplyKernelPfS_iif_param_4
)
{
	.reg .pred 	%p<4>;
	.reg .b32 	%r<14>;
	.reg .b32 	%f<4>;
	.reg .b64 	%rd<8>;

	ld.param.u64 	%rd1, [_Z20scalarMultiplyKernelPfS_iif_param_0];
	ld.param.u64 	%rd2, [_Z20scalarMultiplyKernelPfS_iif_param_1];
	ld.param.u32 	%r4, [_Z20scalarMultiplyKernelPfS_iif_param_2];
	ld.param.u32 	%r3, [_Z20scalarMultiplyKernelPfS_iif_param_3];
	ld.param.f32 	%f1, [_Z20scalarMultiplyKernelPfS_iif_param_4];
	mov.u32 	%r6, %ctaid.x;
	mov.u32 	%r7, %ntid.x;
	mov.u32 	%r8, %tid.x;
	mad.lo.s32 	%r1, %r6, %r7, %r8;
	mov.u32 	%r9, %ctaid.y;
	mov.u32 	%r10, %ntid.y;
	mov.u32 	%r11, %tid.y;
	mad.lo.s32 	%r12, %r9, %r10, %r11;
	setp.ge.s32 	%p1, %r1, %r3;
	setp.ge.s32 	%p2, %r12, %r4;
	or.pred  	%p3, %p1, %p2;
	@%p3 bra 	$L__BB0_2;
	cvta.to.global.u64 	%rd3, %rd1;
	cvta.to.global.u64 	%rd4, %rd2;
	mad.lo.s32 	%r13, %r3, %r12, %r1;
	mul.wide.s32 	%rd5, %r13, 4;
	add.s64 	%rd6, %rd3, %rd5;
	ld.global.f32 	%f2, [%rd6];
	mul.f32 	%f3, %f1, %f2;
	add.s64 	%rd7, %rd4, %rd5;
	st.global.f32 	[%rd7], %f3;
$L__BB0_2:
	ret;

}


// ===== COMPILED SASS (sm_100) =====

	.target	sm_100

	.elftype	@"ET_EXEC"


//--------------------- .note.nv.tkinfo           --------------------------
	.section	.note.nv.tkinfo,"",@"SHT_NOTE"
	.sectionflags	@"SHF_NOTE_NV_TKINFO"
	.tkinfo
        /*0018*/ 	.word	0x00000002
        /*0030*/ 	.string	""
        /*0030*/ 	.string	"ptxas"
        /*0030*/ 	.string	"Cuda compilation tools, release 13.0, V13.0.88"
        /*0030*/ 	.string	"Build cuda_13.0.r13.0/compiler.36424714_0"
        /*0030*/ 	.string	"-arch sm_100 -m 64 "



//--------------------- .note.nv.cuinfo           --------------------------
	.section	.note.nv.cuinfo,"",@"SHT_NOTE"
	.sectionflags	@"SHF_NOTE_NV_CUINFO"
        /*0018*/ 	.short	0x0002
        /*001a*/ 	.short	0x0064
        /*001c*/ 	.short	0x0082
	.zero		2


//--------------------- .nv.info                  --------------------------
	.section	.nv.info,"",@"SHT_CUDA_INFO"
	.align	4


	//----- nvinfo : EIATTR_REGCOUNT
	.align		4
        /*0000*/ 	.byte	0x04, 0x2f
        /*0002*/ 	.short	(.L_1 - .L_0)
	.align		4
.L_0:
        /*0004*/ 	.word	index@(_Z20scalarMultiplyKernelPfS_iif)
        /*0008*/ 	.word	0x0000000a


	//----- nvinfo : EIATTR_FRAME_SIZE
	.align		4
.L_1:
        /*000c*/ 	.byte	0x04, 0x11
        /*000e*/ 	.short	(.L_3 - .L_2)
	.align		4
.L_2:
        /*0010*/ 	.word	index@(_Z20scalarMultiplyKernelPfS_iif)
        /*0014*/ 	.word	0x00000000


	//----- nvinfo : EIATTR_MIN_STACK_SIZE
	.align		4
.L_3:
        /*0018*/ 	.byte	0x04, 0x12
        /*001a*/ 	.short	(.L_5 - .L_4)
	.align		4
.L_4:
        /*001c*/ 	.word	index@(_Z20scalarMultiplyKernelPfS_iif)
        /*0020*/ 	.word	0x00000000
.L_5:


//--------------------- .nv.compat                --------------------------
	.section	.nv.compat,"",@"SHT_CUDA_COMPAT_INFO"
	.align	4
        /*0000*/ 	.byte	0x02, 0x09, 0x00, 0x00, 0x02, 0x02, 0x01, 0x00, 0x02, 0x05, 0x05, 0x00, 0x03, 0x07, 0x01, 0x01
        /*0010*/ 	.byte	0x02, 0x03, 0x00, 0x00, 0x02, 0x06, 0x01, 0x00, 0x04, 0x0b, 0x08, 0x00, 0x09, 0x00, 0x00, 0x00
        /*0020*/ 	.byte	0x00, 0x00, 0x00, 0x00


//--------------------- .nv.info._Z20scalarMultiplyKernelPfS_iif --------------------------
	.section	.nv.info._Z20scalarMultiplyKernelPfS_iif,"",@"SHT_CUDA_INFO"
	.sectionflags	@""
	.align	4


	//----- nvinfo : EIATTR_CUDA_API_VERSION
	.align		4
        /*0000*/ 	.byte	0x04, 0x37
        /*0002*/ 	.short	(.L_7 - .L_6)
.L_6:
        /*0004*/ 	.word	0x00000082


	//----- nvinfo : EIATTR_KPARAM_INFO
	.align		4
.L_7:
        /*0008*/ 	.byte	0x04, 0x17
        /*000a*/ 	.short	(.L_9 - .L_8)
.L_8:
        /*000c*/ 	.word	0x00000000
        /*0010*/ 	.short	0x0004
        /*0012*/ 	.short	0x0018
        /*0014*/ 	.byte	0x00, 0xf0, 0x11, 0x00


	//----- nvinfo : EIATTR_KPARAM_INFO
	.align		4
.L_9:
        /*0018*/ 	.byte	0x04, 0x17
        /*001a*/ 	.short	(.L_11 - .L_10)
.L_10:
        /*001c*/ 	.word	0x00000000
        /*0020*/ 	.short	0x0003
        /*0022*/ 	.short	0x0014
        /*0024*/ 	.byte	0x00, 0xf0, 0x11, 0x00


	//----- nvinfo : EIATTR_KPARAM_INFO
	.align		4
.L_11:
        /*0028*/ 	.byte	0x04, 0x17
        /*002a*/ 	.short	(.L_13 - .L_12)
.L_12:
        /*002c*/ 	.word	0x00000000
        /*0030*/ 	.short	0x0002
        /*0032*/ 	.short	0x0010
        /*0034*/ 	.byte	0x00, 0xf0, 0x11, 0x00


	//----- nvinfo : EIATTR_KPARAM_INFO
	.align		4
.L_13:
        /*0038*/ 	.byte	0x04, 0x17
        /*003a*/ 	.short	(.L_15 - .L_14)
.L_14:
        /*003c*/ 	.word	0x00000000
        /*0040*/ 	.short	0x0001
        /*0042*/ 	.short	0x0008
        /*0044*/ 	.byte	0x00, 0xf5, 0x21, 0x00


	//----- nvinfo : EIATTR_KPARAM_INFO
	.align		4
.L_15:
        /*0048*/ 	.byte	0x04, 0x17
        /*004a*/ 	.short	(.L_17 - .L_16)
.L_16:
        /*004c*/ 	.word	0x00000000
        /*0050*/ 	.short	0x0000
        /*0052*/ 	.short	0x0000
        /*0054*/ 	.byte	0x00, 0xf5, 0x21, 0x00


	//----- nvinfo : EIATTR_SPARSE_MMA_MASK
	.align		4
.L_17:
        /*0058*/ 	.byte	0x03, 0x50
        /*005a*/ 	.short	0x0000


	//----- nvinfo : EIATTR_MAXREG_COUNT
	.align		4
        /*005c*/ 	.byte	0x03, 0x1b
        /*005e*/ 	.short	0x00ff


	//----- nvinfo : EIATTR_MERCURY_ISA_VERSION
	.align		4
        /*0060*/ 	.byte	0x03, 0x5f
        /*0062*/ 	.short	0x0101


	//----- nvinfo : EIATTR_VRC_CTA_INIT_COUNT
	.align		4
        /*0064*/ 	.byte	0x02, 0x4a
	.zero		1
	.zero		1


	//----- nvinfo : EIATTR_EXIT_INSTR_OFFSETS
	.align		4
        /*0068*/ 	.byte	0x04, 0x1c
        /*006a*/ 	.short	(.L_19 - .L_18)


	//   ....[0]....
.L_18:
        /*006c*/ 	.word	0x000000c0


	//   ....[1]....
        /*0070*/ 	.word	0x00000170


	//----- nvinfo : EIATTR_CBANK_PARAM_SIZE
	.align		4
.L_19:
        /*0074*/ 	.byte	0x03, 0x19
        /*0076*/ 	.short	0x001c


	//----- nvinfo : EIATTR_PARAM_CBANK
	.align		4
        /*0078*/ 	.byte	0x04, 0x0a
        /*007a*/ 	.short	(.L_21 - .L_20)
	.align		4
.L_20:
        /*007c*/ 	.word	index@(.nv.constant0._Z20scalarMultiplyKernelPfS_iif)
        /*0080*/ 	.short	0x0380
        /*0082*/ 	.short	0x001c


	//----- nvinfo : EIATTR_SW_WAR
	.align		4
.L_21:
        /*0084*/ 	.byte	0x04, 0x36
        /*0086*/ 	.short	(.L_23 - .L_22)
.L_22:
        /*0088*/ 	.word	0x00000008
.L_23:


//--------------------- .nv.callgraph             --------------------------
	.section	.nv.callgraph,"",@"SHT_CUDA_CALLGRAPH"
	.align	4
	.sectionentsize	8
	.align		4
        /*0000*/ 	.word	0x00000000
	.align		4
        /*0004*/ 	.word	0xffffffff
	.align		4
        /*0008*/ 	.word	0x00000000
	.align		4
        /*000c*/ 	.word	0xfffffffe
	.align		4
        /*0010*/ 	.word	0x00000000
	.align		4
        /*0014*/ 	.word	0xfffffffd
	.align		4
        /*0018*/ 	.word	0x00000000
	.align		4
        /*001c*/ 	.word	0xfffffffc


//--------------------- .text._Z20scalarMultiplyKernelPfS_iif --------------------------
	.section	.text._Z20scalarMultiplyKernelPfS_iif,"ax",@progbits
	.align	128
        .global         _Z20scalarMultiplyKernelPfS_iif
        .type           _Z20scalarMultiplyKernelPfS_iif,@function
        .size           _Z20scalarMultiplyKernelPfS_iif,(.L_x_1 - _Z20scalarMultiplyKernelPfS_iif)
        .other          _Z20scalarMultiplyKernelPfS_iif,@"STO_CUDA_ENTRY STV_DEFAULT"
_Z20scalarMultiplyKernelPfS_iif:
.text._Z20scalarMultiplyKernelPfS_iif:
[----:B------:R-:W-:Y:S01]  /*0000*/  LDC R1, c[0x0][0x37c] ;  /* 0x0000df00ff017b82 */ /* 0x000fe20000000800 */
[----:B------:R-:W0:Y:S07]  /*0010*/  S2R R2, SR_TID.Y ;  /* 0x0000000000027919 */ /* 0x000e2e0000002200 */
[----:B------:R-:W1:Y:S01]  /*0020*/  LDC R0, c[0x0][0x360] ;  /* 0x0000d800ff007b82 */ /* 0x000e620000000800 */
[----:B------:R-:W2:Y:S01]  /*0030*/  LDCU.64 UR6, c[0x0][0x390] ;  /* 0x00007200ff0677ac */ /* 0x000ea20008000a00 */
[----:B------:R-:W1:Y:S06]  /*0040*/  S2R R3, SR_TID.X ;  /* 0x0000000000037919 */ /* 0x000e6c0000002100 */
[----:B------:R-:W0:Y:S08]  /*0050*/  S2UR UR5, SR_CTAID.Y ;  /* 0x00000000000579c3 */ /* 0x000e300000002600 */
[----:B------:R-:W0:Y:S08]  /*0060*/  LDC R5, c[0x0][0x364] ;  /* 0x0000d900ff057b82 */ /* 0x000e300000000800 */
[----:B------:R-:W1:Y:S01]  /*0070*/  S2UR UR4, SR_CTAID.X ;  /* 0x00000000000479c3 */ /* 0x000e620000002500 */
[----:B0-----:R-:W-:-:S05]  /*0080*/  IMAD R5, R5, UR5, R2 ;  /* 0x0000000505057c24 */ /* 0x001fca000f8e0202 */
[----:B--2---:R-:W-:Y:S01]  /*0090*/  ISETP.GE.AND P0, PT, R5, UR6, PT ;  /* 0x0000000605007c0c */ /* 0x004fe2000bf06270 */
[----:B-1----:R-:W-:-:S05]  /*00a0*/  IMAD R0, R0, UR4, R3 ;  /* 0x0000000400007c24 */ /* 0x002fca000f8e0203 */
[----:B------:R-:W-:-:S13]  /*00b0*/  ISETP.GE.OR P0, PT, R0, UR7, P0 ;  /* 0x0000000700007c0c */ /* 0x000fda0008706670 */
[----:B------:R-:W-:Y:S05]  /*00c0*/  @P0 EXIT ;  /* 0x000000000000094d */ /* 0x000fea0003800000 */
[----:B------:R-:W0:Y:S01]  /*00d0*/  LDC.64 R2, c[0x0][0x380] ;  /* 0x0000e000ff027b82 */ /* 0x000e220000000a00 */
[----:B------:R-:W1:Y:S01]  /*00e0*/  LDCU.64 UR4, c[0x0][0x358] ;  /* 0x00006b00ff0477ac */ /* 0x000e620008000a00 */
[----:B------:R-:W-:Y:S01]  /*00f0*/  IMAD R7, R5, UR7, R0 ;  /* 0x0000000705077c24 */ /* 0x000fe2000f8e0200 */
[----:B------:R-:W2:Y:S05]  /*0100*/  LDCU UR6, c[0x0][0x398] ;  /* 0x00007300ff0677ac */ /* 0x000eaa0008000800 */
[----:B------:R-:W3:Y:S01]  /*0110*/  LDC.64 R4, c[0x0][0x388] ;  /* 0x0000e200ff047b82 */ /* 0x000ee20000000a00 */
[----:B0-----:R-:W-:-:S06]  /*0120*/  IMAD.WIDE R2, R7, 0x4, R2 ;  /* 0x0000000407027825 */ /* 0x001fcc00078e0202 */
[----:B-1----:R-:W2:Y:S01]  /*0130*/  LDG.E R2, desc[UR4][R2.64] ;  /* 0x0000000402027981 */ /* 0x002ea2000c1e1900 */
[----:B---3--:R-:W-:-:S04]  /*0140*/  IMAD.WIDE R4, R7, 0x4, R4 ;  /* 0x0000000407047825 */ /* 0x008fc800078e0204 */
[----:B--2---:R-:W-:-:S05]  /*0150*/  FMUL R7, R2, UR6 ;  /* 0x0000000602077c20 */ /* 0x004fca0008400000 */
[----:B------:R-:W-:Y:S01]  /*0160*/  STG.E desc[UR4][R4.64], R7 ;  /* 0x0000000704007986 */ /* 0x000fe2000c101904 */
[----:B------:R-:W-:Y:S05]  /*0170*/  EXIT ;  /* 0x000000000000794d */ /* 0x000fea0003800000 */
.L_x_0:
[----:B------:R-:W-:-:S00]  /*0180*/  BRA `(.L_x_0) ;  /* 0xfffffffc00fc7947 */ /* 0x000fc0000383ffff */
[----:B------:R-:W-:-:S00]  /*0190*/  NOP ;  /* 0x0000000000007918 */ /* 0x000fc00000000000 */
        /* <DEDUP_REMOVED lines=14> */
.L_x_1:


//--------------------- .nv.shared.reserved.0     --------------------------
	.section	.nv.shared.reserved.0,"aw",@nobits
	.weak		__nv_reservedSMEM_offset_0_alias
	.size		__nv_reservedSMEM_offset_0_alias, 0, 64
	.other		__nv_reservedSMEM_offset_0_alias,@"STO_CUDA_RESERVED_SHARED STV_DEFAULT"
__nv_reservedSMEM_offset_0_alias:
	.zero		0
	.zero		64


//--------------------- .nv.constant0._Z20scalarMultiplyKernelPfS_iif --------------------------
	.section	.nv.constant0._Z20scalarMultiplyKernelPfS_iif,"a",@progbits
	.sectionflags	@""
	.align	4
.nv.constant0._Z20scalarMultiplyKernelPfS_iif:
	.zero		924


//--------------------- SYMBOLS --------------------------

	.type		.nv.reservedSmem.offset0,@object
	.size		.nv.reservedSmem.offset0,0x4
